	.headerflags	@"EF_CUDA_TEXMODE_UNIFIED EF_CUDA_64BIT_ADDRESS EF_CUDA_ACCELERATORS EF_CUDA_SM90 EF_CUDA_VIRTUAL_SM(EF_CUDA_SM90)"
	.elftype	@"ET_EXEC"


//--------------------- .nv.info                  --------------------------
	.section	.nv.info,"",@"SHT_CUDA_INFO"
	.align	4


	//----- nvinfo : EIATTR_REGCOUNT
	.align		4
        /*0000*/ 	.byte	0x04, 0x2f
        /*0002*/ 	.short	(.L_3 - .L_2)
	.align		4
.L_2:
        /*0004*/ 	.word	index@(triton_poi_fused__native_batch_norm_legit_no_training_add_convolution_max_pool2d_with_indices_4)
        /*0008*/ 	.word	0x0000001f


	//----- nvinfo : EIATTR_MIN_STACK_SIZE
	.align		4
.L_3:
        /*000c*/ 	.byte	0x04, 0x12
        /*000e*/ 	.short	(.L_5 - .L_4)
	.align		4
.L_4:
        /*0010*/ 	.word	index@(triton_poi_fused__native_batch_norm_legit_no_training_add_convolution_max_pool2d_with_indices_4)
        /*0014*/ 	.word	0x00000000


	//----- nvinfo : EIATTR_FRAME_SIZE
	.align		4
.L_5:
        /*0018*/ 	.byte	0x04, 0x11
        /*001a*/ 	.short	(.L_7 - .L_6)
	.align		4
.L_6:
        /*001c*/ 	.word	index@(triton_poi_fused__native_batch_norm_legit_no_training_add_convolution_max_pool2d_with_indices_4)
        /*0020*/ 	.word	0x00000000


	//----- nvinfo : EIATTR_MIN_STACK_SIZE
	.align		4
.L_7:
        /*0024*/ 	.byte	0x04, 0x12
        /*0026*/ 	.short	(.L_9 - .L_8)
	.align		4
.L_8:
        /*0028*/ 	.word	index@(triton_poi_fused__native_batch_norm_legit_no_training_add_convolution_max_pool2d_with_indices_4)
        /*002c*/ 	.word	0x00000000
.L_9:


//--------------------- .nv.info.triton_poi_fused__native_batch_norm_legit_no_training_add_convolution_max_pool2d_with_indices_4 --------------------------
	.section	.nv.info.triton_poi_fused__native_batch_norm_legit_no_training_add_convolution_max_pool2d_with_indices_4,"",@"SHT_CUDA_INFO"
	.sectionflags	@""
	.align	4


	//----- nvinfo : EIATTR_CUDA_API_VERSION
	.align		4
        /*0000*/ 	.byte	0x04, 0x37
        /*0002*/ 	.short	(.L_11 - .L_10)
.L_10:
        /*0004*/ 	.word	0x0000007c


	//----- nvinfo : EIATTR_KPARAM_INFO
	.align		4
.L_11:
        /*0008*/ 	.byte	0x04, 0x17
        /*000a*/ 	.short	(.L_13 - .L_12)
.L_12:
        /*000c*/ 	.word	0x00000000
        /*0010*/ 	.short	0x0009
        /*0012*/ 	.short	0x0048
        /*0014*/ 	.byte	0x00, 0xf0, 0x11, 0x00


	//----- nvinfo : EIATTR_KPARAM_INFO
	.align		4
.L_13:
        /*0018*/ 	.byte	0x04, 0x17
        /*001a*/ 	.short	(.L_15 - .L_14)
.L_14:
        /*001c*/ 	.word	0x00000000
        /*0020*/ 	.short	0x0008
        /*0022*/ 	.short	0x0040
        /*0024*/ 	.byte	0x00, 0xf4, 0x21, 0x00


	//----- nvinfo : EIATTR_KPARAM_INFO
	.align		4
.L_15:
        /*0028*/ 	.byte	0x04, 0x17
        /*002a*/ 	.short	(.L_17 - .L_16)
.L_16:
        /*002c*/ 	.word	0x00000000
        /*0030*/ 	.short	0x0007
        /*0032*/ 	.short	0x0038
        /*0034*/ 	.byte	0x00, 0xf4, 0x21, 0x00


	//----- nvinfo : EIATTR_KPARAM_INFO
	.align		4
.L_17:
        /*0038*/ 	.byte	0x04, 0x17
        /*003a*/ 	.short	(.L_19 - .L_18)
.L_18:
        /*003c*/ 	.word	0x00000000
        /*0040*/ 	.short	0x0006
        /*0042*/ 	.short	0x0030
        /*0044*/ 	.byte	0x00, 0xf4, 0x21, 0x00


	//----- nvinfo : EIATTR_KPARAM_INFO
	.align		4
.L_19:
        /*0048*/ 	.byte	0x04, 0x17
        /*004a*/ 	.short	(.L_21 - .L_20)
.L_20:
        /*004c*/ 	.word	0x00000000
        /*0050*/ 	.short	0x0005
        /*0052*/ 	.short	0x0028
        /*0054*/ 	.byte	0x00, 0xf4, 0x21, 0x00


	//----- nvinfo : EIATTR_KPARAM_INFO
	.align		4
.L_21:
        /*0058*/ 	.byte	0x04, 0x17
        /*005a*/ 	.short	(.L_23 - .L_22)
.L_22:
        /*005c*/ 	.word	0x00000000
        /*0060*/ 	.short	0x0004
        /*0062*/ 	.short	0x0020
        /*0064*/ 	.byte	0x00, 0xf4, 0x21, 0x00


	//----- nvinfo : EIATTR_KPARAM_INFO
	.align		4
.L_23:
        /*0068*/ 	.byte	0x04, 0x17
        /*006a*/ 	.short	(.L_25 - .L_24)
.L_24:
        /*006c*/ 	.word	0x00000000
        /*0070*/ 	.short	0x0003
        /*0072*/ 	.short	0x0018
        /*0074*/ 	.byte	0x00, 0xf4, 0x21, 0x00


	//----- nvinfo : EIATTR_KPARAM_INFO
	.align		4
.L_25:
        /*0078*/ 	.byte	0x04, 0x17
        /*007a*/ 	.short	(.L_27 - .L_26)
.L_26:
        /*007c*/ 	.word	0x00000000
        /*0080*/ 	.short	0x0002
        /*0082*/ 	.short	0x0010
        /*0084*/ 	.byte	0x00, 0xf4, 0x21, 0x00


	//----- nvinfo : EIATTR_KPARAM_INFO
	.align		4
.L_27:
        /*0088*/ 	.byte	0x04, 0x17
        /*008a*/ 	.short	(.L_29 - .L_28)
.L_28:
        /*008c*/ 	.word	0x00000000
        /*0090*/ 	.short	0x0001
        /*0092*/ 	.short	0x0008
        /*0094*/ 	.byte	0x00, 0xf4, 0x21, 0x00


	//----- nvinfo : EIATTR_KPARAM_INFO
	.align		4
.L_29:
        /*0098*/ 	.byte	0x04, 0x17
        /*009a*/ 	.short	(.L_31 - .L_30)
.L_30:
        /*009c*/ 	.word	0x00000000
        /*00a0*/ 	.short	0x0000
        /*00a2*/ 	.short	0x0000
        /*00a4*/ 	.byte	0x00, 0xf4, 0x21, 0x00


	//----- nvinfo : EIATTR_SPARSE_MMA_MASK
	.align		4
.L_31:
        /*00a8*/ 	.byte	0x03, 0x50
        /*00aa*/ 	.short	0x0000


	//----- nvinfo : EIATTR_MAXREG_COUNT
	.align		4
        /*00ac*/ 	.byte	0x03, 0x1b
        /*00ae*/ 	.short	0x00ff


	//----- nvinfo : EIATTR_EXIT_INSTR_OFFSETS
	.align		4
        /*00b0*/ 	.byte	0x04, 0x1c
        /*00b2*/ 	.short	(.L_33 - .L_32)


	//   ....[0]....
.L_32:
        /*00b4*/ 	.word	0x00000e10


	//----- nvinfo : EIATTR_REQNTID
	.align		4
.L_33:
        /*00b8*/ 	.byte	0x04, 0x10
        /*00ba*/ 	.short	(.L_35 - .L_34)
.L_34:
        /*00bc*/ 	.word	0x00000100
        /*00c0*/ 	.word	0x00000001
        /*00c4*/ 	.word	0x00000001


	//----- nvinfo : EIATTR_CBANK_PARAM_SIZE
	.align		4
.L_35:
        /*00c8*/ 	.byte	0x03, 0x19
        /*00ca*/ 	.short	0x004c


	//----- nvinfo : EIATTR_PARAM_CBANK
	.align		4
        /*00cc*/ 	.byte	0x04, 0x0a
        /*00ce*/ 	.short	(.L_37 - .L_36)
	.align		4
.L_36:
        /*00d0*/ 	.word	index@(.nv.constant0.triton_poi_fused__native_batch_norm_legit_no_training_add_convolution_max_pool2d_with_indices_4)
        /*00d4*/ 	.short	0x0210
        /*00d6*/ 	.short	0x004c


	//----- nvinfo : EIATTR_SW_WAR
	.align		4
.L_37:
        /*00d8*/ 	.byte	0x04, 0x36
        /*00da*/ 	.short	(.L_39 - .L_38)
.L_38:
        /*00dc*/ 	.word	0x00000008
.L_39:


//--------------------- .nv.callgraph             --------------------------
	.section	.nv.callgraph,"",@"SHT_CUDA_CALLGRAPH"
	.align	4
	.sectionentsize	8
	.align		4
        /*0000*/ 	.word	0x00000000
	.align		4
        /*0004*/ 	.word	0xffffffff
	.align		4
        /*0008*/ 	.word	0x00000000
	.align		4
        /*000c*/ 	.word	0xfffffffe
	.align		4
        /*0010*/ 	.word	0x00000000
	.align		4
        /*0014*/ 	.word	0xfffffffd
	.align		4
        /*0018*/ 	.word	0x00000000
	.align		4
        /*001c*/ 	.word	0xfffffffc


//--------------------- .nv.constant4             --------------------------
	.section	.nv.constant4,"a",@progbits
	.align	8
	.align		8
.nv.constant4:
        /*0000*/ 	.dword	_$_str
	.align		8
        /*0008*/ 	.dword	_$_str_$_2


//--------------------- .text.triton_poi_fused__native_batch_norm_legit_no_training_add_convolution_max_pool2d_with_indices_4 --------------------------
	.section	.text.triton_poi_fused__native_batch_norm_legit_no_training_add_convolution_max_pool2d_with_indices_4,"ax",@progbits
	.align	128
        .global         triton_poi_fused__native_batch_norm_legit_no_training_add_convolution_max_pool2d_with_indices_4
        .type           triton_poi_fused__native_batch_norm_legit_no_training_add_convolution_max_pool2d_with_indices_4,@function
        .size           triton_poi_fused__native_batch_norm_legit_no_training_add_convolution_max_pool2d_with_indices_4,(.L_x_1 - triton_poi_fused__native_batch_norm_legit_no_training_add_convolution_max_pool2d_with_indices_4)
        .other          triton_poi_fused__native_batch_norm_legit_no_training_add_convolution_max_pool2d_with_indices_4,@"STO_CUDA_ENTRY STV_DEFAULT"
triton_poi_fused__native_batch_norm_legit_no_training_add_convolution_max_pool2d_with_indices_4:
.text.triton_poi_fused__native_batch_norm_legit_no_training_add_convolution_max_pool2d_with_indices_4:
[----:B------:R-:W-:Y:S01]  /*0000*/  LDC R1, c[0x0][0x28] ;  /* 0x00000a00ff017b82 */ /* 0x000fe20000000800 */
[----:B------:R-:W1:Y:S01]  /*0010*/  S2R R0, SR_TID.X ;  /* 0x0000000000007919 */ /* 0x000e620000002100 */
[----:B------:R-:W-:Y:S01]  /*0020*/  ULDC.64 UR4, c[0x0][0x208] ;  /* 0x0000820000047ab9 */ /* 0x000fe20000000a00 */
[----:B------:R-:W2:Y:S01]  /*0030*/  S2R R5, SR_CTAID.X ;  /* 0x0000000000057919 */ /* 0x000ea20000002500 */
[----:B------:R-:W-:Y:S02]  /*0040*/  CS2R R12, SRZ ;  /* 0x00000000000c7805 */ /* 0x000fe4000001ff00 */
[----:B------:R-:W-:Y:S01]  /*0050*/  CS2R R14, SRZ ;  /* 0x00000000000e7805 */ /* 0x000fe2000001ff00 */
[----:B------:R-:W-:Y:S01]  /*0060*/  ULDC.64 UR6, c[0x0][0x250] ;  /* 0x0000940000067ab9 */ /* 0x000fe20000000a00 */
[----:B-1----:R-:W-:Y:S01]  /*0070*/  IMAD.SHL.U32 R0, R0, 0x2, RZ ;  /* 0x0000000200007824 */ /* 0x002fe200078e00ff */
[----:B--2---:R-:W-:-:S04]  /*0080*/  SHF.R.S32.HI R3, RZ, 0x16, R5 ;  /* 0x00000016ff037819 */ /* 0x004fc80000011405 */
[----:B------:R-:W-:Y:S02]  /*0090*/  LOP3.LUT R0, R0, 0x1fe, RZ, 0xc0, !PT ;  /* 0x000001fe00007812 */ /* 0x000fe400078ec0ff */
[----:B------:R-:W-:-:S03]  /*00a0*/  SGXT R3, R3, 0x1 ;  /* 0x000000010303781a */ /* 0x000fc60000000200 */
[----:B------:R-:W-:Y:S02]  /*00b0*/  IMAD R2, R5, 0x200, R0 ;  /* 0x0000020005027824 */ /* 0x000fe400078e0200 */
[----:B------:R-:W1:Y:S03]  /*00c0*/  LDC.64 R4, c[0x0][0x228] ;  /* 0x00008a00ff047b82 */ /* 0x000e660000000a00 */
[CC--:B------:R-:W-:Y:S02]  /*00d0*/  LEA.HI R0, R3.reuse, R2.reuse, RZ, 0xa ;  /* 0x0000000203007211 */ /* 0x0c0fe400078f50ff */
[----:B------:R-:W-:Y:S02]  /*00e0*/  LEA.HI R3, R3, R2, RZ, 0xf ;  /* 0x0000000203037211 */ /* 0x000fe400078f78ff */
[----:B------:R-:W-:Y:S02]  /*00f0*/  SHF.R.S32.HI R7, RZ, 0xa, R0 ;  /* 0x0000000aff077819 */ /* 0x000fe40000011400 */
[----:B------:R-:W-:-:S02]  /*0100*/  SHF.R.S32.HI R6, RZ, 0xf, R3 ;  /* 0x0000000fff067819 */ /* 0x000fc40000011403 */
[----:B------:R-:W-:Y:S02]  /*0110*/  LEA.HI R3, R7, R7, RZ, 0x5 ;  /* 0x0000000707037211 */ /* 0x000fe400078f28ff */
[----:B------:R-:W-:Y:S02]  /*0120*/  LEA.HI R8, R6, R6, RZ, 0x5 ;  /* 0x0000000606087211 */ /* 0x000fe400078f28ff */
[----:B------:R-:W-:Y:S02]  /*0130*/  LOP3.LUT R23, R0, 0xfffffc00, RZ, 0xc0, !PT ;  /* 0xfffffc0000177812 */ /* 0x000fe400078ec0ff */
[----:B------:R-:W-:Y:S02]  /*0140*/  LOP3.LUT R0, R3, 0xffffffe0, RZ, 0xc0, !PT ;  /* 0xffffffe003007812 */ /* 0x000fe400078ec0ff */
[----:B------:R-:W-:Y:S01]  /*0150*/  LOP3.LUT R11, R8, 0xffffffe0, RZ, 0xc0, !PT ;  /* 0xffffffe0080b7812 */ /* 0x000fe200078ec0ff */
[----:B------:R-:W-:Y:S01]  /*0160*/  IMAD.IADD R23, R2, 0x1, -R23 ;  /* 0x0000000102177824 */ /* 0x000fe200078e0a17 */
[----:B------:R-:W-:Y:S01]  /*0170*/  CS2R R8, SRZ ;  /* 0x0000000000087805 */ /* 0x000fe2000001ff00 */
[----:B------:R-:W-:-:S02]  /*0180*/  IMAD.IADD R0, R7, 0x1, -R0 ;  /* 0x0000000107007824 */ /* 0x000fc400078e0a00 */
[C---:B------:R-:W-:Y:S02]  /*0190*/  IMAD.IADD R11, R6.reuse, 0x1, -R11 ;  /* 0x00000001060b7824 */ /* 0x040fe400078e0a0b */
[----:B------:R-:W-:Y:S01]  /*01a0*/  IMAD R3, R6, 0x20000, R23 ;  /* 0x0002000006037824 */ /* 0x000fe200078e0217 */
[C---:B------:R-:W-:Y:S02]  /*01b0*/  ISETP.GT.AND P5, PT, R0.reuse, RZ, PT ;  /* 0x000000ff0000720c */ /* 0x040fe40003fa4270 */
[----:B------:R-:W-:Y:S02]  /*01c0*/  CS2R R6, SRZ ;  /* 0x0000000000067805 */ /* 0x000fe4000001ff00 */
[C---:B------:R-:W-:Y:S01]  /*01d0*/  ISETP.GT.AND P0, PT, R11.reuse, RZ, PT ;  /* 0x000000ff0b00720c */ /* 0x040fe20003f04270 */
[C---:B------:R-:W-:Y:S01]  /*01e0*/  IMAD R3, R0.reuse, 0x800, R3 ;  /* 0x0000080000037824 */ /* 0x040fe200078e0203 */
[----:B------:R-:W-:Y:S02]  /*01f0*/  ISETP.GT.AND P2, PT, R11, RZ, P5 ;  /* 0x000000ff0b00720c */ /* 0x000fe40002f44270 */
[----:B------:R-:W-:Y:S01]  /*0200*/  ISETP.GT.AND P0, PT, R0, -0x1, P0 ;  /* 0xffffffff0000780c */ /* 0x000fe20000704270 */
[----:B------:R-:W-:-:S02]  /*0210*/  VIADD R17, R3, 0xfffefc00 ;  /* 0xfffefc0003117836 */ /* 0x000fc40000000000 */
[----:B------:R-:W-:Y:S02]  /*0220*/  VIADD R19, R3, 0xffff0000 ;  /* 0xffff000003137836 */ /* 0x000fe40000000000 */
[----:B-1----:R-:W-:-:S04]  /*0230*/  IMAD.WIDE R16, R17, 0x4, R4 ;  /* 0x0000000411107825 */ /* 0x002fc800078e0204 */
[--C-:B------:R-:W-:Y:S02]  /*0240*/  IMAD.WIDE R18, R19, 0x4, R4.reuse ;  /* 0x0000000413127825 */ /* 0x100fe400078e0204 */
[----:B------:R-:W2:Y:S02]  /*0250*/  @P2 LDG.E.64 R6, desc[UR4][R16.64] ;  /* 0x0000000410062981 */ /* 0x000ea4000c1e1b00 */
[----:B------:R-:W-:Y:S02]  /*0260*/  VIADD R21, R3, 0xffff0400 ;  /* 0xffff040003157836 */ /* 0x000fe40000000000 */
[----:B------:R-:W3:Y:S02]  /*0270*/  @P0 LDG.E.64 R8, desc[UR4][R18.64] ;  /* 0x0000000412080981 */ /* 0x000ee4000c1e1b00 */
[----:B------:R-:W-:Y:S01]  /*0280*/  IMAD.WIDE R20, R21, 0x4, R4 ;  /* 0x0000000415147825 */ /* 0x000fe200078e0204 */
[----:B------:R-:W-:-:S04]  /*0290*/  ISETP.GT.AND P5, PT, R11, -0x1, P5 ;  /* 0xffffffff0b00780c */ /* 0x000fc80002fa4270 */
[----:B------:R1:W4:Y:S01]  /*02a0*/  @P0 LDG.E.64 R12, desc[UR4][R20.64] ;  /* 0x00000004140c0981 */ /* 0x000322000c1e1b00 */
[----:B------:R-:W-:-:S04]  /*02b0*/  VIADD R25, R3, 0xfffffc00 ;  /* 0xfffffc0003197836 */ /* 0x000fc80000000000 */
[----:B------:R-:W-:-:S05]  /*02c0*/  IMAD.WIDE R24, R25, 0x4, R4 ;  /* 0x0000000419187825 */ /* 0x000fca00078e0204 */
[----:B------:R-:W5:Y:S01]  /*02d0*/  @P5 LDG.E.64 R14, desc[UR4][R24.64] ;  /* 0x00000004180e5981 */ /* 0x000f62000c1e1b00 */
[----:B------:R-:W-:Y:S01]  /*02e0*/  LOP3.LUT R0, R11, R0, RZ, 0xfc, !PT ;  /* 0x000000000b007212 */ /* 0x000fe200078efcff */
[----:B-1----:R-:W1:Y:S01]  /*02f0*/  LDC.64 R20, c[0x0][0x230] ;  /* 0x00008c00ff147b82 */ /* 0x002e620000000a00 */
[----:B--2---:R-:W-:Y:S02]  /*0300*/  SEL R17, R6, 0xff800000, P2 ;  /* 0xff80000006117807 */ /* 0x004fe40001000000 */
[----:B---3--:R-:W-:Y:S02]  /*0310*/  SEL R8, R8, 0xff800000, P0 ;  /* 0xff80000008087807 */ /* 0x008fe40000000000 */
[----:B------:R-:W-:Y:S02]  /*0320*/  SEL R10, R7, 0xff800000, P2 ;  /* 0xff800000070a7807 */ /* 0x000fe40001000000 */
[----:B------:R-:W-:Y:S02]  /*0330*/  FSETP.GT.AND P1, PT, R8, R17, PT ;  /* 0x000000110800720b */ /* 0x000fe40003f24000 */
[----:B------:R-:W-:-:S02]  /*0340*/  SEL R9, R9, 0xff800000, P0 ;  /* 0xff80000009097807 */ /* 0x000fc40000000000 */
[----:B----4-:R-:W-:Y:S02]  /*0350*/  SEL R7, R12, 0xff800000, P0 ;  /* 0xff8000000c077807 */ /* 0x010fe40000000000 */
[----:B------:R-:W-:Y:S02]  /*0360*/  FSETP.GT.AND P4, PT, R9, R10, PT ;  /* 0x0000000a0900720b */ /* 0x000fe40003f84000 */
[----:B------:R-:W-:Y:S02]  /*0370*/  FSETP.NAN.AND P3, PT, R7, R7, PT ;  /* 0x000000070700720b */ /* 0x000fe40003f68000 */
[C---:B------:R-:W-:Y:S02]  /*0380*/  FSETP.NAN.AND P2, PT, R8.reuse, R8, PT ;  /* 0x000000080800720b */ /* 0x040fe40003f48000 */
[----:B------:R-:W-:Y:S02]  /*0390*/  SEL R6, R13, 0xff800000, P0 ;  /* 0xff8000000d067807 */ /* 0x000fe40000000000 */
[----:B------:R-:W-:-:S02]  /*03a0*/  @!P1 SEL R8, R8, R17, P2 ;  /* 0x0000001108089207 */ /* 0x000fc40001000000 */
[----:B------:R-:W-:Y:S02]  /*03b0*/  FSETP.NAN.AND P2, PT, R6, R6, PT ;  /* 0x000000060600720b */ /* 0x000fe40003f48000 */
[----:B------:R-:W-:Y:S02]  /*03c0*/  FSETP.NAN.AND P0, PT, R9, R9, PT ;  /* 0x000000090900720b */ /* 0x000fe40003f08000 */
[----:B------:R-:W-:Y:S02]  /*03d0*/  FSETP.GEU.AND P6, PT, R8, R7, PT ;  /* 0x000000070800720b */ /* 0x000fe40003fce000 */
[----:B-----5:R-:W-:Y:S02]  /*03e0*/  SEL R15, R15, 0xff800000, P5 ;  /* 0xff8000000f0f7807 */ /* 0x020fe40002800000 */
[----:B------:R-:W-:Y:S02]  /*03f0*/  @!P4 SEL R9, R9, R10, P0 ;  /* 0x0000000a0909c207 */ /* 0x000fe40000000000 */
[----:B------:R-:W-:-:S02]  /*0400*/  P2R R12, PR, RZ, 0x40 ;  /* 0x00000040ff0c7803 */ /* 0x000fc40000000000 */
[----:B------:R-:W-:Y:S02]  /*0410*/  @!P3 SEL R7, R7, R8, !P6 ;  /* 0x000000080707b207 */ /* 0x000fe40007000000 */
[----:B------:R-:W-:Y:S02]  /*0420*/  FSETP.NAN.AND P0, PT, R15, R15, PT ;  /* 0x0000000f0f00720b */ /* 0x000fe40003f08000 */
[----:B------:R-:W-:-:S04]  /*0430*/  FSETP.GEU.AND P6, PT, R9, R6, PT ;  /* 0x000000060900720b */ /* 0x000fc80003fce000 */
[----:B------:R-:W-:Y:S02]  /*0440*/  @!P2 SEL R6, R6, R9, !P6 ;  /* 0x000000090606a207 */ /* 0x000fe40007000000 */
[----:B------:R-:W-:Y:S02]  /*0450*/  SEL R14, R14, 0xff800000, P5 ;  /* 0xff8000000e0e7807 */ /* 0x000fe40002800000 */
[----:B------:R-:W-:-:S04]  /*0460*/  FSETP.GEU.AND P3, PT, R6, R15, PT ;  /* 0x0000000f0600720b */ /* 0x000fc80003f6e000 */
[----:B------:R-:W-:Y:S02]  /*0470*/  @!P0 SEL R15, R15, R6, !P3 ;  /* 0x000000060f0f8207 */ /* 0x000fe40005800000 */
[-C--:B------:R-:W-:Y:S02]  /*0480*/  FSETP.NAN.AND P0, PT, R14, R14.reuse, PT ;  /* 0x0000000e0e00720b */ /* 0x080fe40003f08000 */
[----:B------:R-:W-:Y:S02]  /*0490*/  P2R R17, PR, RZ, 0x8 ;  /* 0x00000008ff117803 */ /* 0x000fe40000000000 */
[----:B------:R-:W-:Y:S02]  /*04a0*/  ISETP.GT.AND P3, PT, R0, -0x1, PT ;  /* 0xffffffff0000780c */ /* 0x000fe40003f64270 */
[----:B------:R-:W-:Y:S01]  /*04b0*/  FSETP.GEU.AND P2, PT, R7, R14, PT ;  /* 0x0000000e0700720b */ /* 0x000fe20003f4e000 */
[----:B------:R-:W-:-:S06]  /*04c0*/  IMAD.WIDE R8, R3, 0x4, R4 ;  /* 0x0000000403087825 */ /* 0x000fcc00078e0204 */
[----:B------:R-:W-:Y:S02]  /*04d0*/  @!P0 SEL R14, R14, R7, !P2 ;  /* 0x000000070e0e8207 */ /* 0x000fe40005000000 */
[----:B------:R-:W-:-:S06]  /*04e0*/  CS2R R6, SRZ ;  /* 0x0000000000067805 */ /* 0x000fcc000001ff00 */
[----:B------:R-:W2:Y:S01]  /*04f0*/  @P3 LDG.E.64 R6, desc[UR4][R8.64] ;  /* 0x0000000408063981 */ /* 0x000ea2000c1e1b00 */
[----:B------:R-:W-:Y:S02]  /*0500*/  P2R R16, PR, RZ, 0x4 ;  /* 0x00000004ff107803 */ /* 0x000fe40000000000 */
[----:B--2---:R-:W-:-:S04]  /*0510*/  SEL R11, R6, 0xff800000, P3 ;  /* 0xff800000060b7807 */ /* 0x004fc80001800000 */
[-C--:B------:R-:W-:Y:S02]  /*0520*/  FSETP.NAN.AND P0, PT, R11, R11.reuse, PT ;  /* 0x0000000b0b00720b */ /* 0x080fe40003f08000 */
[----:B------:R-:W-:Y:S02]  /*0530*/  FSETP.GEU.AND P2, PT, R14, R11, PT ;  /* 0x0000000b0e00720b */ /* 0x000fe40003f4e000 */
[----:B------:R-:W-:-:S09]  /*0540*/  SEL R0, R7, 0xff800000, P3 ;  /* 0xff80000007007807 */ /* 0x000fd20001800000 */
[----:B------:R-:W-:Y:S02]  /*0550*/  @!P0 SEL R11, R11, R14, !P2 ;  /* 0x0000000e0b0b8207 */ /* 0x000fe40005000000 */
[-C--:B------:R-:W-:Y:S02]  /*0560*/  FSETP.NAN.AND P0, PT, R0, R0.reuse, PT ;  /* 0x000000000000720b */ /* 0x080fe40003f08000 */
[----:B------:R-:W-:Y:S02]  /*0570*/  P2R R13, PR, RZ, 0x4 ;  /* 0x00000004ff0d7803 */ /* 0x000fe40000000000 */
[----:B------:R-:W-:Y:S02]  /*0580*/  FSETP.GEU.AND P2, PT, R15, R0, PT ;  /* 0x000000000f00720b */ /* 0x000fe40003f4e000 */
[----:B------:R-:W-:-:S07]  /*0590*/  CS2R R6, SRZ ;  /* 0x0000000000067805 */ /* 0x000fce000001ff00 */
[----:B------:R-:W-:Y:S01]  /*05a0*/  @!P0 SEL R0, R0, R15, !P2 ;  /* 0x0000000f00008207 */ /* 0x000fe20005000000 */
[----:B------:R-:W-:-:S04]  /*05b0*/  VIADD R15, R3, 0x400 ;  /* 0x00000400030f7836 */ /* 0x000fc80000000000 */
[----:B------:R-:W-:-:S05]  /*05c0*/  IMAD.WIDE R8, R15, 0x4, R4 ;  /* 0x000000040f087825 */ /* 0x000fca00078e0204 */
[----:B------:R-:W2:Y:S01]  /*05d0*/  @P3 LDG.E.64 R6, desc[UR4][R8.64] ;  /* 0x0000000408063981 */ /* 0x000ea2000c1e1b00 */
[----:B------:R-:W-:Y:S02]  /*05e0*/  P2R R14, PR, RZ, 0x4 ;  /* 0x00000004ff0e7803 */ /* 0x000fe40000000000 */
[----:B------:R-:W-:Y:S02]  /*05f0*/  P2R R10, PR, RZ, 0x40 ;  /* 0x00000040ff0a7803 */ /* 0x000fe40000000000 */
[----:B--2---:R-:W-:-:S04]  /*0600*/  SEL R19, R7, 0xff800000, P3 ;  /* 0xff80000007137807 */ /* 0x004fc80001800000 */
[-C--:B------:R-:W-:Y:S02]  /*0610*/  FSETP.NAN.AND P0, PT, R19, R19.reuse, PT ;  /* 0x000000131300720b */ /* 0x080fe40003f08000 */
[----:B------:R-:W-:-:S04]  /*0620*/  FSETP.GEU.AND P2, PT, R0, R19, PT ;  /* 0x000000130000720b */ /* 0x000fc80003f4e000 */
[----:B------:R-:W-:-:S07]  /*0630*/  P2R R15, PR, RZ, 0x4 ;  /* 0x00000004ff0f7803 */ /* 0x000fce0000000000 */
[----:B------:R-:W-:Y:S02]  /*0640*/  @!P0 SEL R19, R19, R0, !P2 ;  /* 0x0000000013138207 */ /* 0x000fe40005000000 */
[----:B------:R-:W-:-:S04]  /*0650*/  ISETP.NE.AND P2, PT, R16, RZ, PT ;  /* 0x000000ff1000720c */ /* 0x000fc80003f45270 */
[----:B------:R-:W-:Y:S02]  /*0660*/  P2R R16, PR, RZ, 0x4 ;  /* 0x00000004ff107803 */ /* 0x000fe40000000000 */
[----:B------:R-:W-:-:S04]  /*0670*/  ISETP.NE.AND P2, PT, R17, RZ, PT ;  /* 0x000000ff1100720c */ /* 0x000fc80003f45270 */
[----:B------:R-:W-:Y:S02]  /*0680*/  P2R R17, PR, RZ, 0x4 ;  /* 0x00000004ff117803 */ /* 0x000fe40000000000 */
[----:B------:R-:W-:Y:S02]  /*0690*/  ISETP.NE.AND P2, PT, R12, RZ, PT ;  /* 0x000000ff0c00720c */ /* 0x000fe40003f45270 */
[----:B------:R-:W-:-:S04]  /*06a0*/  SEL R12, R6, 0xff800000, P3 ;  /* 0xff800000060c7807 */ /* 0x000fc80001800000 */
[-C--:B------:R-:W-:Y:S02]  /*06b0*/  FSETP.NAN.AND P6, PT, R12, R12.reuse, PT ;  /* 0x0000000c0c00720b */ /* 0x080fe40003fc8000 */
[----:B------:R-:W-:Y:S02]  /*06c0*/  FSETP.GEU.AND P0, PT, R11, R12, PT ;  /* 0x0000000c0b00720b */ /* 0x000fe40003f0e000 */
[----:B------:R-:W-:-:S09]  /*06d0*/  CS2R R6, SRZ ;  /* 0x0000000000067805 */ /* 0x000fd2000001ff00 */
[----:B------:R-:W-:Y:S01]  /*06e0*/  @!P6 SEL R12, R12, R11, !P0 ;  /* 0x0000000b0c0ce207 */ /* 0x000fe20004000000 */
[----:B------:R-:W-:-:S04]  /*06f0*/  VIADD R11, R3, 0xfc00 ;  /* 0x0000fc00030b7836 */ /* 0x000fc80000000000 */
[----:B------:R-:W-:-:S05]  /*0700*/  IMAD.WIDE R8, R11, 0x4, R4 ;  /* 0x000000040b087825 */ /* 0x000fca00078e0204 */
[----:B------:R2:W3:Y:S02]  /*0710*/  @P5 LDG.E.64 R6, desc[UR4][R8.64] ;  /* 0x0000000408065981 */ /* 0x0004e4000c1e1b00 */
[----:B--2---:R-:W-:-:S04]  /*0720*/  VIADD R9, R3, 0x10000 ;  /* 0x0001000003097836 */ /* 0x004fc80000000000 */
[----:B------:R-:W-:Y:S01]  /*0730*/  IMAD.WIDE R8, R9, 0x4, R4 ;  /* 0x0000000409087825 */ /* 0x000fe200078e0204 */
[----:B---3--:R-:W-:Y:S02]  /*0740*/  SEL R0, R6, 0xff800000, P5 ;  /* 0xff80000006007807 */ /* 0x008fe40002800000 */
[----:B------:R-:W-:Y:S02]  /*0750*/  SEL R18, R7, 0xff800000, P5 ;  /* 0xff80000007127807 */ /* 0x000fe40002800000 */
[----:B------:R-:W-:-:S06]  /*0760*/  CS2R R6, SRZ ;  /* 0x0000000000067805 */ /* 0x000fcc000001ff00 */
[----:B------:R2:W3:Y:S01]  /*0770*/  @P3 LDG.E.64 R6, desc[UR4][R8.64] ;  /* 0x0000000408063981 */ /* 0x0004e2000c1e1b00 */
[-C--:B------:R-:W-:Y:S02]  /*0780*/  FSETP.NAN.AND P6, PT, R0, R0.reuse, PT ;  /* 0x000000000000720b */ /* 0x080fe40003fc8000 */
[----:B------:R-:W-:Y:S02]  /*0790*/  FSETP.GEU.AND P5, PT, R12, R0, PT ;  /* 0x000000000c00720b */ /* 0x000fe40003fae000 */
[----:B------:R-:W-:Y:S01]  /*07a0*/  SEL R11, RZ, 0x1, !P4 ;  /* 0x00000001ff0b7807 */ /* 0x000fe20006000000 */
[----:B--2---:R-:W2:Y:S08]  /*07b0*/  LDC.64 R8, c[0x0][0x210] ;  /* 0x00008400ff087b82 */ /* 0x004eb00000000a00 */
[----:B------:R-:W-:-:S02]  /*07c0*/  @!P6 SEL R0, R0, R12, !P5 ;  /* 0x0000000c0000e207 */ /* 0x000fc40006800000 */
[-C--:B------:R-:W-:Y:S02]  /*07d0*/  FSETP.NAN.AND P6, PT, R18, R18.reuse, PT ;  /* 0x000000121200720b */ /* 0x080fe40003fc8000 */
[----:B------:R-:W-:Y:S02]  /*07e0*/  SEL R12, RZ, 0x1, !P1 ;  /* 0x00000001ff0c7807 */ /* 0x000fe40004800000 */
[----:B------:R-:W-:-:S09]  /*07f0*/  FSETP.GEU.AND P4, PT, R19, R18, PT ;  /* 0x000000121300720b */ /* 0x000fd20003f8e000 */
[----:B------:R-:W-:Y:S02]  /*0800*/  @!P6 SEL R18, R18, R19, !P4 ;  /* 0x000000131212e207 */ /* 0x000fe40006000000 */
[----:B------:R-:W-:Y:S02]  /*0810*/  SEL R22, R12, 0x2, P2 ;  /* 0x000000020c167807 */ /* 0x000fe40001000000 */
[----:B------:R-:W-:Y:S02]  /*0820*/  ISETP.NE.AND P2, PT, R17, RZ, PT ;  /* 0x000000ff1100720c */ /* 0x000fe40003f45270 */
[----:B---3--:R-:W-:-:S04]  /*0830*/  SEL R7, R7, 0xff800000, P3 ;  /* 0xff80000007077807 */ /* 0x008fc80001800000 */
[-C--:B------:R-:W-:Y:S02]  /*0840*/  FSETP.NAN.AND P1, PT, R7, R7.reuse, PT ;  /* 0x000000070700720b */ /* 0x080fe40003f28000 */
[----:B------:R-:W-:-:S11]  /*0850*/  FSETP.GEU.AND P6, PT, R18, R7, PT ;  /* 0x000000071200720b */ /* 0x000fd60003fce000 */
[----:B------:R-:W-:Y:S02]  /*0860*/  @!P1 SEL R7, R7, R18, !P6 ;  /* 0x0000001207079207 */ /* 0x000fe40007000000 */
[----:B------:R-:W-:Y:S01]  /*0870*/  ISETP.NE.AND P1, PT, R10, RZ, PT ;  /* 0x000000ff0a00720c */ /* 0x000fe20003f25270 */
[----:B------:R-:W3:Y:S03]  /*0880*/  LDC.64 R18, c[0x0][0x220] ;  /* 0x00008800ff127b82 */ /* 0x000ee60000000a00 */
[----:B------:R-:W-:Y:S02]  /*0890*/  SEL R17, R11, 0x2, P1 ;  /* 0x000000020b117807 */ /* 0x000fe40000800000 */
[----:B------:R-:W-:Y:S01]  /*08a0*/  ISETP.NE.AND P1, PT, R13, RZ, PT ;  /* 0x000000ff0d00720c */ /* 0x000fe20003f25270 */
[----:B------:R-:W-:Y:S01]  /*08b0*/  VIADD R13, R3, 0x10400 ;  /* 0x00010400030d7836 */ /* 0x000fe20000000000 */
[----:B------:R-:W-:-:S03]  /*08c0*/  CS2R R10, SRZ ;  /* 0x00000000000a7805 */ /* 0x000fc6000001ff00 */
[----:B------:R-:W-:-:S05]  /*08d0*/  IMAD.WIDE R12, R13, 0x4, R4 ;  /* 0x000000040d0c7825 */ /* 0x000fca00078e0204 */
[----:B------:R4:W5:Y:S01]  /*08e0*/  @P3 LDG.E.64 R10, desc[UR4][R12.64] ;  /* 0x000000040c0a3981 */ /* 0x000962000c1e1b00 */
[----:B------:R-:W-:Y:S02]  /*08f0*/  SEL R5, R6, 0xff800000, P3 ;  /* 0xff80000006057807 */ /* 0x000fe40001800000 */
[----:B------:R-:W-:Y:S02]  /*0900*/  SEL R3, R17, 0x3, P2 ;  /* 0x0000000311037807 */ /* 0x000fe40001000000 */
[----:B------:R-:W-:-:S04]  /*0910*/  ISETP.NE.AND P2, PT, R16, RZ, PT ;  /* 0x000000ff1000720c */ /* 0x000fc80003f45270 */
[----:B------:R-:W-:Y:S01]  /*0920*/  SEL R22, R22, 0x3, P2 ;  /* 0x0000000316167807 */ /* 0x000fe20001000000 */
[----:B----4-:R-:W4:Y:S01]  /*0930*/  LDC.64 R12, c[0x0][0x248] ;  /* 0x00009200ff0c7b82 */ /* 0x010f220000000a00 */
[----:B------:R-:W-:Y:S01]  /*0940*/  ISETP.NE.AND P2, PT, R15, RZ, PT ;  /* 0x000000ff0f00720c */ /* 0x000fe20003f45270 */
[----:B---3--:R-:W-:-:S04]  /*0950*/  IMAD.WIDE R18, R23, 0x4, R18 ;  /* 0x0000000417127825 */ /* 0x008fc800078e0212 */
[----:B--2---:R-:W-:Y:S02]  /*0960*/  IMAD.WIDE R8, R2, 0x4, R8 ;  /* 0x0000000402087825 */ /* 0x004fe400078e0208 */
[----:B------:R-:W2:Y:S02]  /*0970*/  LDG.E.EL.64 R18, desc[UR4][R18.64] ;  /* 0x0000000412127981 */ /* 0x000ea4000c2e1b00 */
[----:B-1----:R-:W-:Y:S02]  /*0980*/  IMAD.WIDE R20, R23, 0x4, R20 ;  /* 0x0000000417147825 */ /* 0x002fe400078e0214 */
[----:B------:R-:W2:Y:S04]  /*0990*/  LDG.E.64 R16, desc[UR4][R8.64] ;  /* 0x0000000408107981 */ /* 0x000ea8000c1e1b00 */
[----:B------:R-:W3:Y:S01]  /*09a0*/  LDG.E.EL.64 R20, desc[UR4][R20.64] ;  /* 0x0000000414147981 */ /* 0x000ee2000c2e1b00 */
[----:B-----5:R-:W-:-:S02]  /*09b0*/  SEL R4, R10, 0xff800000, P3 ;  /* 0xff8000000a047807 */ /* 0x020fc40001800000 */
[----:B------:R-:W-:Y:S02]  /*09c0*/  SEL R6, R11, 0xff800000, P3 ;  /* 0xff8000000b067807 */ /* 0x000fe40001800000 */
[----:B------:R-:W1:Y:S02]  /*09d0*/  LDC.64 R10, c[0x0][0x238] ;  /* 0x00008e00ff0a7b82 */ /* 0x000e640000000a00 */
[----:B-1----:R-:W-:-:S06]  /*09e0*/  IMAD.WIDE R10, R23, 0x4, R10 ;  /* 0x00000004170a7825 */ /* 0x002fcc00078e020a */
[----:B------:R-:W5:Y:S01]  /*09f0*/  LDG.E.EL.64 R10, desc[UR4][R10.64] ;  /* 0x000000040a0a7981 */ /* 0x000f62000c2e1b00 */
[----:B------:R-:W-:Y:S02]  /*0a00*/  ISETP.NE.AND P3, PT, R14, RZ, PT ;  /* 0x000000ff0e00720c */ /* 0x000fe40003f65270 */
[----:B------:R-:W1:Y:S02]  /*0a10*/  LDC.64 R14, c[0x0][0x240] ;  /* 0x00009000ff0e7b82 */ /* 0x000e640000000a00 */
[----:B-1----:R-:W-:-:S04]  /*0a20*/  IMAD.WIDE R24, R23, 0x4, R14 ;  /* 0x0000000417187825 */ /* 0x002fc800078e020e */
[----:B----4-:R-:W-:Y:S02]  /*0a30*/  IMAD.WIDE R14, R23, 0x4, R12 ;  /* 0x00000004170e7825 */ /* 0x010fe400078e020c */
[----:B------:R1:W4:Y:S04]  /*0a40*/  LDG.E.EL.64 R12, desc[UR4][R24.64] ;  /* 0x00000004180c7981 */ /* 0x000328000c2e1b00 */
[----:B------:R-:W4:Y:S01]  /*0a50*/  LDG.E.EL.64 R14, desc[UR4][R14.64] ;  /* 0x000000040e0e7981 */ /* 0x000f22000c2e1b00 */
[----:B------:R-:W-:Y:S01]  /*0a60*/  SEL R28, R3, 0x4, P3 ;  /* 0x00000004031c7807 */ /* 0x000fe20001800000 */
[----:B------:R-:W-:Y:S02]  /*0a70*/  IMAD.MOV.U32 R3, RZ, RZ, 0x3e800000 ;  /* 0x3e800000ff037424 */ /* 0x000fe400078e00ff */
[----:B--2---:R-:W-:Y:S01]  /*0a80*/  FADD R16, R16, R18 ;  /* 0x0000001210107221 */ /* 0x004fe20000000000 */
[----:B------:R-:W-:-:S03]  /*0a90*/  FADD R17, R17, R19 ;  /* 0x0000001311117221 */ /* 0x000fc60000000000 */
[----:B---3--:R-:W-:Y:S01]  /*0aa0*/  FADD R20, -R20, R16 ;  /* 0x0000001014147221 */ /* 0x008fe20000000100 */
[----:B------:R-:W-:Y:S01]  /*0ab0*/  FADD R21, -R21, R17 ;  /* 0x0000001115157221 */ /* 0x000fe20000000100 */
[----:B------:R-:W-:Y:S01]  /*0ac0*/  STG.E.64 desc[UR4][R8.64], R16 ;  /* 0x0000001008007986 */ /* 0x000fe2000c101b04 */
[----:B-----5:R-:W-:-:S04]  /*0ad0*/  FADD R23, R10, 9.9999997473787516356e-06 ;  /* 0x3727c5ac0a177421 */ /* 0x020fc80000000000 */
[----:B------:R-:W2:Y:S01]  /*0ae0*/  MUFU.SQRT R26, R23 ;  /* 0x00000017001a7308 */ /* 0x000ea20000002000 */
[----:B------:R-:W-:Y:S01]  /*0af0*/  FADD R11, R11, 9.9999997473787516356e-06 ;  /* 0x3727c5ac0b0b7421 */ /* 0x000fe20000000000 */
[----:B------:R-:W-:-:S06]  /*0b00*/  SEL R10, R22, 0x4, P1 ;  /* 0x00000004160a7807 */ /* 0x000fcc0000800000 */
[----:B------:R-:W3:Y:S01]  /*0b10*/  MUFU.SQRT R27, R11 ;  /* 0x0000000b001b7308 */ /* 0x000ee20000002000 */
[C---:B--2---:R-:W-:Y:S02]  /*0b20*/  FSETP.GT.AND P1, PT, R26.reuse, 8.50705917302346158658e+37, PT ;  /* 0x7e8000001a00780b */ /* 0x044fe40003f24000 */
[----:B------:R-:W-:Y:S02]  /*0b30*/  FSETP.GEU.AND P3, PT, R26, 1.175494350822287508e-38, PT ;  /* 0x008000001a00780b */ /* 0x000fe40003f6e000 */
[----:B------:R-:W-:-:S09]  /*0b40*/  FSEL R22, R3, 1, P1 ;  /* 0x3f80000003167808 */ /* 0x000fd20000800000 */
[----:B------:R-:W-:Y:S01]  /*0b50*/  @P1 FMUL R26, R26, 0.25 ;  /* 0x3e8000001a1a1820 */ /* 0x000fe20000400000 */
[C---:B---3--:R-:W-:Y:S01]  /*0b60*/  FSETP.GT.AND P1, PT, R27.reuse, 8.50705917302346158658e+37, PT ;  /* 0x7e8000001b00780b */ /* 0x048fe20003f24000 */
[----:B------:R-:W-:Y:S02]  /*0b70*/  @!P3 FMUL R22, R22, 16777216 ;  /* 0x4b8000001616b820 */ /* 0x000fe40000400000 */
[----:B------:R-:W-:Y:S01]  /*0b80*/  @!P3 FMUL R26, R26, 16777216 ;  /* 0x4b8000001a1ab820 */ /* 0x000fe20000400000 */
[----:B------:R-:W-:Y:S02]  /*0b90*/  FSETP.GEU.AND P3, PT, R27, 1.175494350822287508e-38, PT ;  /* 0x008000001b00780b */ /* 0x000fe40003f6e000 */
[----:B------:R-:W-:-:S07]  /*0ba0*/  FSEL R3, R3, 1, P1 ;  /* 0x3f80000003037808 */ /* 0x000fce0000800000 */
[----:B------:R-:W-:Y:S01]  /*0bb0*/  @P1 FMUL R27, R27, 0.25 ;  /* 0x3e8000001b1b1820 */ /* 0x000fe20000400000 */
[----:B------:R-:W-:-:S03]  /*0bc0*/  FSETP.NAN.AND P1, PT, R5, R5, PT ;  /* 0x000000050500720b */ /* 0x000fc60003f28000 */
[----:B------:R-:W-:Y:S01]  /*0bd0*/  @!P3 FMUL R27, R27, 16777216 ;  /* 0x4b8000001b1bb820 */ /* 0x000fe20000400000 */
[----:B-1----:R-:W1:Y:S01]  /*0be0*/  MUFU.RCP R25, R26 ;  /* 0x0000001a00197308 */ /* 0x002e620000001000 */
[----:B------:R-:W-:Y:S02]  /*0bf0*/  SEL R23, R28, 0x5, P2 ;  /* 0x000000051c177807 */ /* 0x000fe40001000000 */
[----:B------:R-:W-:Y:S02]  /*0c00*/  SEL R28, R10, 0x5, P0 ;  /* 0x000000050a1c7807 */ /* 0x000fe40000000000 */
[----:B------:R-:W2:Y:S03]  /*0c10*/  LDC.64 R10, c[0x0][0x218] ;  /* 0x00008600ff0a7b82 */ /* 0x000ea60000000a00 */
[----:B------:R-:W3:Y:S01]  /*0c20*/  MUFU.RCP R24, R27 ;  /* 0x0000001b00187308 */ /* 0x000ee20000001000 */
[----:B------:R-:W-:Y:S01]  /*0c30*/  FSETP.GEU.AND P0, PT, R0, R5, PT ;  /* 0x000000050000720b */ /* 0x000fe20003f0e000 */
[----:B------:R-:W-:Y:S01]  /*0c40*/  @!P3 FMUL R3, R3, 16777216 ;  /* 0x4b8000000303b820 */ /* 0x000fe20000400000 */
[----:B------:R-:W-:-:S02]  /*0c50*/  FSETP.NAN.AND P2, PT, R6, R6, PT ;  /* 0x000000060600720b */ /* 0x000fc40003f48000 */
[----:B------:R-:W-:Y:S02]  /*0c60*/  FSETP.NAN.AND P3, PT, R4, R4, PT ;  /* 0x000000040400720b */ /* 0x000fe40003f68000 */
[----:B------:R-:W-:Y:S02]  /*0c70*/  @!P1 SEL R5, R5, R0, !P0 ;  /* 0x0000000005059207 */ /* 0x000fe40004000000 */
[----:B------:R-:W-:Y:S02]  /*0c80*/  SEL R28, R28, 0x6, P5 ;  /* 0x000000061c1c7807 */ /* 0x000fe40002800000 */
[----:B------:R-:W-:Y:S02]  /*0c90*/  FSETP.GEU.AND P5, PT, R5, R4, PT ;  /* 0x000000040500720b */ /* 0x000fe40003fae000 */
[----:B------:R-:W-:Y:S02]  /*0ca0*/  SEL R23, R23, 0x6, P4 ;  /* 0x0000000617177807 */ /* 0x000fe40002000000 */
[----:B------:R-:W-:Y:S01]  /*0cb0*/  SEL R28, R28, 0x7, P0 ;  /* 0x000000071c1c7807 */ /* 0x000fe20000000000 */
[----:B-1----:R-:W-:Y:S01]  /*0cc0*/  FMUL R25, R25, R22 ;  /* 0x0000001619197220 */ /* 0x002fe20000400000 */
[----:B---3--:R-:W-:Y:S01]  /*0cd0*/  FMUL R24, R24, R3 ;  /* 0x0000000318187220 */ /* 0x008fe20000400000 */
[----:B------:R-:W-:-:S02]  /*0ce0*/  FSETP.GEU.AND P1, PT, R7, R6, PT ;  /* 0x000000060700720b */ /* 0x000fc40003f2e000 */
[----:B------:R-:W-:Y:S02]  /*0cf0*/  SEL R23, R23, 0x7, P6 ;  /* 0x0000000717177807 */ /* 0x000fe40003000000 */
[----:B------:R-:W-:Y:S01]  /*0d00*/  SEL R28, R28, 0x8, P5 ;  /* 0x000000081c1c7807 */ /* 0x000fe20002800000 */
[----:B------:R-:W-:Y:S01]  /*0d10*/  FMUL R25, R20, R25 ;  /* 0x0000001914197220 */ /* 0x000fe20000400000 */
[----:B------:R-:W-:Y:S01]  /*0d20*/  FMUL R24, R21, R24 ;  /* 0x0000001815187220 */ /* 0x000fe20000400000 */
[----:B------:R-:W-:Y:S02]  /*0d30*/  SEL R23, R23, 0x8, P1 ;  /* 0x0000000817177807 */ /* 0x000fe40000800000 */
[----:B------:R-:W-:Y:S01]  /*0d40*/  LOP3.LUT R28, R28, 0xff, RZ, 0xc0, !PT ;  /* 0x000000ff1c1c7812 */ /* 0x000fe200078ec0ff */
[----:B----4-:R-:W-:Y:S01]  /*0d50*/  FFMA R13, R13, R24, R15 ;  /* 0x000000180d0d7223 */ /* 0x010fe2000000000f */
[----:B------:R-:W-:Y:S01]  /*0d60*/  @!P2 FSEL R6, R6, R7, !P1 ;  /* 0x000000070606a208 */ /* 0x000fe20004800000 */
[----:B------:R-:W-:Y:S01]  /*0d70*/  FFMA R25, R12, R25, R14 ;  /* 0x000000190c197223 */ /* 0x000fe2000000000e */
[----:B------:R-:W-:-:S02]  /*0d80*/  @!P3 FSEL R4, R4, R5, !P5 ;  /* 0x000000050404b208 */ /* 0x000fc40006800000 */
[----:B------:R-:W-:Y:S01]  /*0d90*/  IADD3 R18, P0, R2, UR6, RZ ;  /* 0x0000000602127c10 */ /* 0x000fe2000ff1e0ff */
[----:B------:R-:W-:Y:S02]  /*0da0*/  IMAD R23, R23, 0x100, R28 ;  /* 0x0000010017177824 */ /* 0x000fe400078e021c */
[----:B------:R-:W-:Y:S01]  /*0db0*/  FADD R13, R6, R13 ;  /* 0x0000000d060d7221 */ /* 0x000fe20000000000 */
[C---:B--2---:R-:W-:Y:S01]  /*0dc0*/  IMAD.WIDE R10, R2.reuse, 0x4, R10 ;  /* 0x00000004020a7825 */ /* 0x044fe200078e020a */
[----:B------:R-:W-:-:S03]  /*0dd0*/  LEA.HI.X.SX32 R19, R2, UR7, 0x1, P0 ;  /* 0x0000000702137c11 */ /* 0x000fc600080f0eff */
[----:B------:R-:W-:Y:S02]  /*0de0*/  FADD R12, R4, R25 ;  /* 0x00000019040c7221 */ /* 0x000fe40000000000 */
[----:B------:R-:W-:Y:S04]  /*0df0*/  STG.E.U16 desc[UR4][R18.64], R23 ;  /* 0x0000001712007986 */ /* 0x000fe8000c101504 */
[----:B------:R-:W-:Y:S01]  /*0e00*/  STG.E.64 desc[UR4][R10.64], R12 ;  /* 0x0000000c0a007986 */ /* 0x000fe2000c101b04 */
[----:B------:R-:W-:Y:S05]  /*0e10*/  EXIT ;  /* 0x000000000000794d */ /* 0x000fea0003800000 */
.L_x_0:
[----:B------:R-:W-:-:S00]  /*0e20*/  BRA `(.L_x_0) ;  /* 0xfffffffc00fc7947 */ /* 0x000fc0000383ffff */
[----:B------:R-:W-:-:S00]  /*0e30*/  NOP ;  /* 0x0000000000007918 */ /* 0x000fc00000000000 */
        /* <DEDUP_REMOVED lines=12> */
.L_x_1:


//--------------------- .nv.global.init           --------------------------
	.section	.nv.global.init,"aw",@progbits
.nv.global.init:
	.type		_$_str,@object
	.size		_$_str,(_$_str_$_2 - _$_str)
_$_str:
        /*0000*/ 	.byte	0x5f, 0x5f, 0x43, 0x55, 0x44, 0x41, 0x5f, 0x46, 0x54, 0x5a, 0x00
	.type		_$_str_$_2,@object
	.size		_$_str_$_2,(.L_1 - _$_str_$_2)
_$_str_$_2:
        /*000b*/ 	.byte	0x5f, 0x5f, 0x43, 0x55, 0x44, 0x41, 0x5f, 0x50, 0x52, 0x45, 0x43, 0x5f, 0x53, 0x51, 0x52, 0x54
        /*001b*/ 	.byte	0x00
.L_1:


//--------------------- .nv.constant0.triton_poi_fused__native_batch_norm_legit_no_training_add_convolution_max_pool2d_with_indices_4 --------------------------
	.section	.nv.constant0.triton_poi_fused__native_batch_norm_legit_no_training_add_convolution_max_pool2d_with_indices_4,"a",@progbits
	.sectionflags	@""
	.align	4
.nv.constant0.triton_poi_fused__native_batch_norm_legit_no_training_add_convolution_max_pool2d_with_indices_4:
	.zero		604
